//
// Generated by NVIDIA NVVM Compiler
//
// Compiler Build ID: CL-36424714
// Cuda compilation tools, release 13.0, V13.0.88
// Based on NVVM 20.0.0
//

.version 9.0
.target sm_100
.address_size 64

	// .globl	_Z22matrix_mul_part_globaliiiPi
.const .align 4 .b8 d_A_const[1024];
.const .align 4 .b8 d_B_const[1024];

.visible .entry _Z22matrix_mul_part_globaliiiPi(
	.param .u32 _Z22matrix_mul_part_globaliiiPi_param_0,
	.param .u32 _Z22matrix_mul_part_globaliiiPi_param_1,
	.param .u32 _Z22matrix_mul_part_globaliiiPi_param_2,
	.param .u64 .ptr .align 1 _Z22matrix_mul_part_globaliiiPi_param_3
)
{
	.reg .pred 	%p<13>;
	.reg .b32 	%r<107>;
	.reg .b64 	%rd<57>;

	ld.param.u32 	%r30, [_Z22matrix_mul_part_globaliiiPi_param_0];
	ld.param.u32 	%r31, [_Z22matrix_mul_part_globaliiiPi_param_1];
	ld.param.u32 	%r32, [_Z22matrix_mul_part_globaliiiPi_param_2];
	ld.param.u64 	%rd4, [_Z22matrix_mul_part_globaliiiPi_param_3];
	mov.u32 	%r34, %ctaid.x;
	mov.u32 	%r35, %ntid.x;
	mov.u32 	%r36, %tid.x;
	mad.lo.s32 	%r1, %r34, %r35, %r36;
	mov.u32 	%r37, %ctaid.y;
	mov.u32 	%r38, %ntid.y;
	mov.u32 	%r39, %tid.y;
	mad.lo.s32 	%r2, %r37, %r38, %r39;
	setp.lt.s32 	%p1, %r30, 1;
	mov.b32 	%r106, 0;
	@%p1 bra 	$L__BB0_12;
	mul.lo.s32 	%r3, %r2, %r30;
	and.b32  	%r4, %r30, 7;
	setp.lt.u32 	%p2, %r30, 8;
	mov.b32 	%r101, 0;
	mov.u32 	%r106, %r101;
	@%p2 bra 	$L__BB0_4;
	and.b32  	%r101, %r30, 2147483640;
	neg.s32 	%r95, %r101;
	shl.b32 	%r7, %r32, 3;
	mul.wide.u32 	%rd5, %r3, 4;
	mov.u64 	%rd6, d_A_const;
	add.s64 	%rd7, %rd5, %rd6;
	add.s64 	%rd56, %rd7, 16;
	mov.b32 	%r106, 0;
	mov.u64 	%rd9, d_B_const;
	mul.wide.s32 	%rd11, %r32, 4;
	mov.u32 	%r94, %r1;
$L__BB0_3:
	.pragma "nounroll";
	ld.const.u32 	%r43, [%rd56+-16];
	mul.wide.s32 	%rd8, %r94, 4;
	add.s64 	%rd10, %rd9, %rd8;
	ld.const.u32 	%r44, [%rd10];
	mad.lo.s32 	%r45, %r44, %r43, %r106;
	ld.const.u32 	%r46, [%rd56+-12];
	add.s64 	%rd12, %rd10, %rd11;
	ld.const.u32 	%r47, [%rd12];
	mad.lo.s32 	%r48, %r47, %r46, %r45;
	ld.const.u32 	%r49, [%rd56+-8];
	add.s64 	%rd13, %rd12, %rd11;
	ld.const.u32 	%r50, [%rd13];
	mad.lo.s32 	%r51, %r50, %r49, %r48;
	ld.const.u32 	%r52, [%rd56+-4];
	add.s64 	%rd14, %rd13, %rd11;
	ld.const.u32 	%r53, [%rd14];
	mad.lo.s32 	%r54, %r53, %r52, %r51;
	ld.const.u32 	%r55, [%rd56];
	add.s64 	%rd15, %rd14, %rd11;
	ld.const.u32 	%r56, [%rd15];
	mad.lo.s32 	%r57, %r56, %r55, %r54;
	ld.const.u32 	%r58, [%rd56+4];
	add.s64 	%rd16, %rd15, %rd11;
	ld.const.u32 	%r59, [%rd16];
	mad.lo.s32 	%r60, %r59, %r58, %r57;
	ld.const.u32 	%r61, [%rd56+8];
	add.s64 	%rd17, %rd16, %rd11;
	ld.const.u32 	%r62, [%rd17];
	mad.lo.s32 	%r63, %r62, %r61, %r60;
	ld.const.u32 	%r64, [%rd56+12];
	add.s64 	%rd18, %rd17, %rd11;
	ld.const.u32 	%r65, [%rd18];
	mad.lo.s32 	%r106, %r65, %r64, %r63;
	add.s32 	%r95, %r95, 8;
	add.s32 	%r94, %r94, %r7;
	add.s64 	%rd56, %rd56, 32;
	setp.ne.s32 	%p3, %r95, 0;
	@%p3 bra 	$L__BB0_3;
$L__BB0_4:
	setp.eq.s32 	%p4, %r4, 0;
	@%p4 bra 	$L__BB0_12;
	and.b32  	%r17, %r30, 3;
	setp.lt.u32 	%p5, %r4, 4;
	@%p5 bra 	$L__BB0_7;
	add.s32 	%r67, %r101, %r3;
	mul.wide.u32 	%rd19, %r67, 4;
	mov.u64 	%rd20, d_A_const;
	add.s64 	%rd21, %rd20, %rd19;
	ld.const.u32 	%r68, [%rd21];
	mad.lo.s32 	%r69, %r101, %r32, %r1;
	mul.wide.s32 	%rd22, %r69, 4;
	mov.u64 	%rd23, d_B_const;
	add.s64 	%rd24, %rd23, %rd22;
	ld.const.u32 	%r70, [%rd24];
	mad.lo.s32 	%r71, %r70, %r68, %r106;
	cvt.u64.u32 	%rd25, %r3;
	cvt.u64.u32 	%rd26, %r101;
	add.s64 	%rd27, %rd26, %rd25;
	shl.b64 	%rd28, %rd27, 2;
	add.s64 	%rd29, %rd20, %rd28;
	ld.const.u32 	%r72, [%rd29+4];
	mul.wide.s32 	%rd30, %r32, 4;
	add.s64 	%rd31, %rd24, %rd30;
	ld.const.u32 	%r73, [%rd31];
	mad.lo.s32 	%r74, %r73, %r72, %r71;
	ld.const.u32 	%r75, [%rd29+8];
	add.s64 	%rd32, %rd31, %rd30;
	ld.const.u32 	%r76, [%rd32];
	mad.lo.s32 	%r77, %r76, %r75, %r74;
	ld.const.u32 	%r78, [%rd29+12];
	add.s64 	%rd33, %rd32, %rd30;
	ld.const.u32 	%r79, [%rd33];
	mad.lo.s32 	%r106, %r79, %r78, %r77;
	add.s32 	%r101, %r101, 4;
$L__BB0_7:
	setp.eq.s32 	%p6, %r17, 0;
	@%p6 bra 	$L__BB0_12;
	setp.eq.s32 	%p7, %r17, 1;
	@%p7 bra 	$L__BB0_10;
	add.s32 	%r81, %r101, %r3;
	mul.wide.u32 	%rd34, %r81, 4;
	mov.u64 	%rd35, d_A_const;
	add.s64 	%rd36, %rd35, %rd34;
	ld.const.u32 	%r82, [%rd36];
	mad.lo.s32 	%r83, %r101, %r32, %r1;
	mul.wide.s32 	%rd37, %r83, 4;
	mov.u64 	%rd38, d_B_const;
	add.s64 	%rd39, %rd38, %rd37;
	ld.const.u32 	%r84, [%rd39];
	mad.lo.s32 	%r85, %r84, %r82, %r106;
	cvt.u64.u32 	%rd40, %r3;
	cvt.u64.u32 	%rd41, %r101;
	add.s64 	%rd42, %rd41, %rd40;
	shl.b64 	%rd43, %rd42, 2;
	add.s64 	%rd44, %rd35, %rd43;
	ld.const.u32 	%r86, [%rd44+4];
	mul.wide.s32 	%rd45, %r32, 4;
	add.s64 	%rd46, %rd39, %rd45;
	ld.const.u32 	%r87, [%rd46];
	mad.lo.s32 	%r106, %r87, %r86, %r85;
	add.s32 	%r101, %r101, 2;
$L__BB0_10:
	and.b32  	%r88, %r30, 1;
	setp.eq.b32 	%p8, %r88, 1;
	not.pred 	%p9, %p8;
	@%p9 bra 	$L__BB0_12;
	add.s32 	%r89, %r101, %r3;
	mul.wide.u32 	%rd47, %r89, 4;
	mov.u64 	%rd48, d_A_const;
	add.s64 	%rd49, %rd48, %rd47;
	ld.const.u32 	%r90, [%rd49];
	mad.lo.s32 	%r91, %r101, %r32, %r1;
	mul.wide.s32 	%rd50, %r91, 4;
	mov.u64 	%rd51, d_B_const;
	add.s64 	%rd52, %rd51, %rd50;
	ld.const.u32 	%r92, [%rd52];
	mad.lo.s32 	%r106, %r92, %r90, %r106;
$L__BB0_12:
	setp.ge.s32 	%p10, %r2, %r31;
	setp.ge.s32 	%p11, %r1, %r32;
	or.pred  	%p12, %p10, %p11;
	@%p12 bra 	$L__BB0_14;
	mad.lo.s32 	%r93, %r32, %r2, %r1;
	cvta.to.global.u64 	%rd53, %rd4;
	mul.wide.s32 	%rd54, %r93, 4;
	add.s64 	%rd55, %rd53, %rd54;
	st.global.u32 	[%rd55], %r106;
$L__BB0_14:
	ret;

}


// ===== COMPILED SASS (sm_100) =====

	.target	sm_100

	.elftype	@"ET_EXEC"


//--------------------- .note.nv.tkinfo           --------------------------
	.section	.note.nv.tkinfo,"",@"SHT_NOTE"
	.sectionflags	@"SHF_NOTE_NV_TKINFO"
	.tkinfo
        /*0018*/ 	.word	0x00000002
        /*0030*/ 	.string	""
        /*0030*/ 	.string	"ptxas"
        /*0030*/ 	.string	"Cuda compilation tools, release 13.0, V13.0.88"
        /*0030*/ 	.string	"Build cuda_13.0.r13.0/compiler.36424714_0"
        /*0030*/ 	.string	"-arch sm_100 -m 64 "



//--------------------- .note.nv.cuinfo           --------------------------
	.section	.note.nv.cuinfo,"",@"SHT_NOTE"
	.sectionflags	@"SHF_NOTE_NV_CUINFO"
        /*0018*/ 	.short	0x0002
        /*001a*/ 	.short	0x0064
        /*001c*/ 	.short	0x0082
	.zero		2


//--------------------- .nv.info                  --------------------------
	.section	.nv.info,"",@"SHT_CUDA_INFO"
	.align	4


	//----- nvinfo : EIATTR_REGCOUNT
	.align		4
        /*0000*/ 	.byte	0x04, 0x2f
        /*0002*/ 	.short	(.L_3 - .L_2)
	.align		4
.L_2:
        /*0004*/ 	.word	index@(_Z22matrix_mul_part_globaliiiPi)
        /*0008*/ 	.word	0x0000001f


	//----- nvinfo : EIATTR_FRAME_SIZE
	.align		4
.L_3:
        /*000c*/ 	.byte	0x04, 0x11
        /*000e*/ 	.short	(.L_5 - .L_4)
	.align		4
.L_4:
        /*0010*/ 	.word	index@(_Z22matrix_mul_part_globaliiiPi)
        /*0014*/ 	.word	0x00000000


	//----- nvinfo : EIATTR_MIN_STACK_SIZE
	.align		4
.L_5:
        /*0018*/ 	.byte	0x04, 0x12
        /*001a*/ 	.short	(.L_7 - .L_6)
	.align		4
.L_6:
        /*001c*/ 	.word	index@(_Z22matrix_mul_part_globaliiiPi)
        /*0020*/ 	.word	0x00000000
.L_7:


//--------------------- .nv.compat                --------------------------
	.section	.nv.compat,"",@"SHT_CUDA_COMPAT_INFO"
	.align	4
        /*0000*/ 	.byte	0x02, 0x09, 0x00, 0x00, 0x02, 0x02, 0x01, 0x00, 0x02, 0x05, 0x05, 0x00, 0x03, 0x07, 0x01, 0x01
        /*0010*/ 	.byte	0x02, 0x03, 0x00, 0x00, 0x02, 0x06, 0x01, 0x00, 0x04, 0x0b, 0x08, 0x00, 0x09, 0x00, 0x00, 0x00
        /*0020*/ 	.byte	0x00, 0x00, 0x00, 0x00


//--------------------- .nv.info._Z22matrix_mul_part_globaliiiPi --------------------------
	.section	.nv.info._Z22matrix_mul_part_globaliiiPi,"",@"SHT_CUDA_INFO"
	.sectionflags	@""
	.align	4


	//----- nvinfo : EIATTR_CUDA_API_VERSION
	.align		4
        /*0000*/ 	.byte	0x04, 0x37
        /*0002*/ 	.short	(.L_9 - .L_8)
.L_8:
        /*0004*/ 	.word	0x00000082


	//----- nvinfo : EIATTR_KPARAM_INFO
	.align		4
.L_9:
        /*0008*/ 	.byte	0x04, 0x17
        /*000a*/ 	.short	(.L_11 - .L_10)
.L_10:
        /*000c*/ 	.word	0x00000000
        /*0010*/ 	.short	0x0003
        /*0012*/ 	.short	0x0010
        /*0014*/ 	.byte	0x00, 0xf5, 0x21, 0x00


	//----- nvinfo : EIATTR_KPARAM_INFO
	.align		4
.L_11:
        /*0018*/ 	.byte	0x04, 0x17
        /*001a*/ 	.short	(.L_13 - .L_12)
.L_12:
        /*001c*/ 	.word	0x00000000
        /*0020*/ 	.short	0x0002
        /*0022*/ 	.short	0x0008
        /*0024*/ 	.byte	0x00, 0xf0, 0x11, 0x00


	//----- nvinfo : EIATTR_KPARAM_INFO
	.align		4
.L_13:
        /*0028*/ 	.byte	0x04, 0x17
        /*002a*/ 	.short	(.L_15 - .L_14)
.L_14:
        /*002c*/ 	.word	0x00000000
        /*0030*/ 	.short	0x0001
        /*0032*/ 	.short	0x0004
        /*0034*/ 	.byte	0x00, 0xf0, 0x11, 0x00


	//----- nvinfo : EIATTR_KPARAM_INFO
	.align		4
.L_15:
        /*0038*/ 	.byte	0x04, 0x17
        /*003a*/ 	.short	(.L_17 - .L_16)
.L_16:
        /*003c*/ 	.word	0x00000000
        /*0040*/ 	.short	0x0000
        /*0042*/ 	.short	0x0000
        /*0044*/ 	.byte	0x00, 0xf0, 0x11, 0x00


	//----- nvinfo : EIATTR_SPARSE_MMA_MASK
	.align		4
.L_17:
        /*0048*/ 	.byte	0x03, 0x50
        /*004a*/ 	.short	0x0000


	//----- nvinfo : EIATTR_MAXREG_COUNT
	.align		4
        /*004c*/ 	.byte	0x03, 0x1b
        /*004e*/ 	.short	0x00ff


	//----- nvinfo : EIATTR_MERCURY_ISA_VERSION
	.align		4
        /*0050*/ 	.byte	0x03, 0x5f
        /*0052*/ 	.short	0x0101


	//----- nvinfo : EIATTR_VRC_CTA_INIT_COUNT
	.align		4
        /*0054*/ 	.byte	0x02, 0x4a
	.zero		1
	.zero		1


	//----- nvinfo : EIATTR_EXIT_INSTR_OFFSETS
	.align		4
        /*0058*/ 	.byte	0x04, 0x1c
        /*005a*/ 	.short	(.L_19 - .L_18)


	//   ....[0]....
.L_18:
        /*005c*/ 	.word	0x00000810


	//   ....[1]....
        /*0060*/ 	.word	0x00000870


	//----- nvinfo : EIATTR_CBANK_PARAM_SIZE
	.align		4
.L_19:
        /*0064*/ 	.byte	0x03, 0x19
        /*0066*/ 	.short	0x0018


	//----- nvinfo : EIATTR_PARAM_CBANK
	.align		4
        /*0068*/ 	.byte	0x04, 0x0a
        /*006a*/ 	.short	(.L_21 - .L_20)
	.align		4
.L_20:
        /*006c*/ 	.word	index@(.nv.constant0._Z22matrix_mul_part_globaliiiPi)
        /*0070*/ 	.short	0x0380
        /*0072*/ 	.short	0x0018


	//----- nvinfo : EIATTR_SW_WAR
	.align		4
.L_21:
        /*0074*/ 	.byte	0x04, 0x36
        /*0076*/ 	.short	(.L_23 - .L_22)
.L_22:
        /*0078*/ 	.word	0x00000008
.L_23:


//--------------------- .nv.callgraph             --------------------------
	.section	.nv.callgraph,"",@"SHT_CUDA_CALLGRAPH"
	.align	4
	.sectionentsize	8
	.align		4
        /*0000*/ 	.word	0x00000000
	.align		4
        /*0004*/ 	.word	0xffffffff
	.align		4
        /*0008*/ 	.word	0x00000000
	.align		4
        /*000c*/ 	.word	0xfffffffe
	.align		4
        /*0010*/ 	.word	0x00000000
	.align		4
        /*0014*/ 	.word	0xfffffffd
	.align		4
        /*0018*/ 	.word	0x00000000
	.align		4
        /*001c*/ 	.word	0xfffffffc


//--------------------- .nv.constant3             --------------------------
	.section	.nv.constant3,"a",@progbits
	.align	4
.nv.constant3:
	.type		d_A_const,@object
	.size		d_A_const,(d_B_const - d_A_const)
d_A_const:
	.zero		1024
	.type		d_B_const,@object
	.size		d_B_const,(.L_1 - d_B_const)
d_B_const:
	.zero		1024
.L_1:


//--------------------- .text._Z22matrix_mul_part_globaliiiPi --------------------------
	.section	.text._Z22matrix_mul_part_globaliiiPi,"ax",@progbits
	.align	128
        .global         _Z22matrix_mul_part_globaliiiPi
        .type           _Z22matrix_mul_part_globaliiiPi,@function
        .size           _Z22matrix_mul_part_globaliiiPi,(.L_x_6 - _Z22matrix_mul_part_globaliiiPi)
        .other          _Z22matrix_mul_part_globaliiiPi,@"STO_CUDA_ENTRY STV_DEFAULT"
_Z22matrix_mul_part_globaliiiPi:
.text._Z22matrix_mul_part_globaliiiPi:
[----:B------:R-:W-:Y:S01]  /*0000*/  LDC R1, c[0x0][0x37c] ;  /* 0x0000df00ff017b82 */ /* 0x000fe20000000800 */
[----:B------:R-:W0:Y:S01]  /*0010*/  S2R R3, SR_TID.X ;  /* 0x0000000000037919 */ /* 0x000e220000002100 */
[----:B------:R-:W1:Y:S06]  /*0020*/  LDCU UR5, c[0x0][0x380] ;  /* 0x00007000ff0577ac */ /* 0x000e6c0008000800 */
[----:B------:R-:W0:Y:S01]  /*0030*/  S2UR UR4, SR_CTAID.X ;  /* 0x00000000000479c3 */ /* 0x000e220000002500 */
[----:B------:R-:W2:Y:S07]  /*0040*/  S2R R5, SR_TID.Y ;  /* 0x0000000000057919 */ /* 0x000eae0000002200 */
[----:B------:R-:W0:Y:S08]  /*0050*/  LDC R0, c[0x0][0x360] ;  /* 0x0000d800ff007b82 */ /* 0x000e300000000800 */
[----:B------:R-:W2:Y:S01]  /*0060*/  S2UR UR6, SR_CTAID.Y ;  /* 0x00000000000679c3 */ /* 0x000ea20000002600 */
[----:B-1----:R-:W-:-:S07]  /*0070*/  UISETP.GE.AND UP0, UPT, UR5, 0x1, UPT ;  /* 0x000000010500788c */ /* 0x002fce000bf06270 */
[----:B------:R-:W2:Y:S01]  /*0080*/  LDC R2, c[0x0][0x364] ;  /* 0x0000d900ff027b82 */ /* 0x000ea20000000800 */
[----:B0-----:R-:W-:Y:S02]  /*0090*/  IMAD R0, R0, UR4, R3 ;  /* 0x0000000400007c24 */ /* 0x001fe4000f8e0203 */
[----:B--2---:R-:W-:Y:S02]  /*00a0*/  IMAD R3, R2, UR6, R5 ;  /* 0x0000000602037c24 */ /* 0x004fe4000f8e0205 */
[----:B------:R-:W-:Y:S01]  /*00b0*/  HFMA2 R2, -RZ, RZ, 0, 0 ;  /* 0x00000000ff027431 */ /* 0x000fe200000001ff */
[----:B------:R-:W-:Y:S06]  /*00c0*/  BRA.U !UP0, `(.L_x_0) ;  /* 0x0000000508c07547 */ /* 0x000fec000b800000 */
[----:B------:R-:W-:Y:S02]  /*00d0*/  UISETP.GE.U32.AND UP1, UPT, UR5, 0x8, UPT ;  /* 0x000000080500788c */ /* 0x000fe4000bf26070 */
[----:B------:R-:W-:Y:S01]  /*00e0*/  IMAD R5, R3, UR5, RZ ;  /* 0x0000000503057c24 */ /* 0x000fe2000f8e02ff */
[----:B------:R-:W-:Y:S01]  /*00f0*/  ULOP3.LUT UR6, UR5, 0x7, URZ, 0xc0, !UPT ;  /* 0x0000000705067892 */ /* 0x000fe2000f8ec0ff */
[----:B------:R-:W-:Y:S01]  /*0100*/  MOV R2, RZ ;  /* 0x000000ff00027202 */ /* 0x000fe20000000f00 */
[----:B------:R-:W-:Y:S02]  /*0110*/  UMOV UR4, URZ ;  /* 0x000000ff00047c82 */ /* 0x000fe40008000000 */
[----:B------:R-:W-:Y:S02]  /*0120*/  UISETP.NE.AND UP0, UPT, UR6, URZ, UPT ;  /* 0x000000ff0600728c */ /* 0x000fe4000bf05270 */
[----:B------:R-:W-:Y:S09]  /*0130*/  BRA.U !UP1, `(.L_x_1) ;  /* 0x0000000109b47547 */ /* 0x000ff2000b800000 */
[----:B------:R-:W0:Y:S01]  /*0140*/  LDC R7, c[0x0][0x388] ;  /* 0x0000e200ff077b82 */ /* 0x000e220000000800 */
[----:B------:R-:W-:Y:S01]  /*0150*/  MOV R6, 0x10 ;  /* 0x0000001000067802 */ /* 0x000fe20000000f00 */
[----:B------:R-:W-:Y:S01]  /*0160*/  HFMA2 R2, -RZ, RZ, 0, 0 ;  /* 0x00000000ff027431 */ /* 0x000fe200000001ff */
[----:B------:R-:W-:Y:S01]  /*0170*/  ULOP3.LUT UR4, UR5, 0x7ffffff8, URZ, 0xc0, !UPT ;  /* 0x7ffffff805047892 */ /* 0x000fe2000f8ec0ff */
[----:B------:R-:W-:Y:S02]  /*0180*/  MOV R4, R0 ;  /* 0x0000000000047202 */ /* 0x000fe40000000f00 */
[----:B------:R-:W-:Y:S01]  /*0190*/  IMAD R6, R5, 0x4, R6 ;  /* 0x0000000405067824 */ /* 0x000fe200078e0206 */
[----:B------:R-:W-:-:S12]  /*01a0*/  UIADD3 UR7, UPT, UPT, -UR4, URZ, URZ ;  /* 0x000000ff04077290 */ /* 0x000fd8000fffe1ff */
.L_x_2:
[----:B------:R-:W-:Y:S01]  /*01b0*/  MOV R9, 0x400 ;  /* 0x0000040000097802 */ /* 0x000fe20000000f00 */
[----:B------:R-:W1:Y:S01]  /*01c0*/  LDC R13, c[0x3][R6+-0xc] ;  /* 0x00fffd00060d7b82 */ /* 0x000e620000000800 */
[----:B------:R-:W-:-:S03]  /*01d0*/  UIADD3 UR7, UPT, UPT, UR7, 0x8, URZ ;  /* 0x0000000807077890 */ /* 0x000fc6000fffe0ff */
[----:B------:R-:W-:Y:S01]  /*01e0*/  IMAD R22, R4, 0x4, R9 ;  /* 0x0000000404167824 */ /* 0x000fe200078e0209 */
[----:B------:R-:W-:Y:S01]  /*01f0*/  UISETP.NE.AND UP1, UPT, UR7, URZ, UPT ;  /* 0x000000ff0700728c */ /* 0x000fe2000bf25270 */
[C---:B0-----:R-:W-:Y:S02]  /*0200*/  LEA R4, R7.reuse, R4, 0x3 ;  /* 0x0000000407047211 */ /* 0x041fe400078e18ff */
[----:B------:R-:W0:Y:S01]  /*0210*/  LDC R9, c[0x3][R6+-0x10] ;  /* 0x00fffc0006097b82 */ /* 0x000e220000000800 */
[----:B------:R-:W-:-:S05]  /*0220*/  LEA R20, R7, R22, 0x2 ;  /* 0x0000001607147211 */ /* 0x000fca00078e10ff */
[C---:B------:R-:W-:Y:S02]  /*0230*/  IMAD R24, R7.reuse, 0x4, R20 ;  /* 0x0000000407187824 */ /* 0x040fe400078e0214 */
[----:B------:R-:W0:Y:S03]  /*0240*/  LDC R22, c[0x3][R22] ;  /* 0x00c0000016167b82 */ /* 0x000e260000000800 */
[----:B------:R-:W-:-:S05]  /*0250*/  LEA R18, R7, R24, 0x2 ;  /* 0x0000001807127211 */ /* 0x000fca00078e10ff */
[----:B------:R-:W1:Y:S01]  /*0260*/  LDC R20, c[0x3][R20] ;  /* 0x00c0000014147b82 */ /* 0x000e620000000800 */
[----:B------:R-:W-:-:S05]  /*0270*/  IMAD R26, R7, 0x4, R18 ;  /* 0x00000004071a7824 */ /* 0x000fca00078e0212 */
[C---:B------:R-:W-:Y:S02]  /*0280*/  LEA R28, R7.reuse, R26, 0x2 ;  /* 0x0000001a071c7211 */ /* 0x040fe400078e10ff */
[----:B------:R-:W2:Y:S03]  /*0290*/  LDC R12, c[0x3][R6+-0x8] ;  /* 0x00fffe00060c7b82 */ /* 0x000ea60000000800 */
[----:B------:R-:W-:-:S05]  /*02a0*/  IMAD R25, R7, 0x4, R28 ;  /* 0x0000000407197824 */ /* 0x000fca00078e021c */
[----:B------:R-:W2:Y:S01]  /*02b0*/  LDC R23, c[0x3][R24] ;  /* 0x00c0000018177b82 */ /* 0x000ea20000000800 */
[----:B------:R-:W-:-:S07]  /*02c0*/  LEA R17, R7, R25, 0x2 ;  /* 0x0000001907117211 */ /* 0x000fce00078e10ff */
[----:B------:R-:W3:Y:S08]  /*02d0*/  LDC R11, c[0x3][R6+-0x4] ;  /* 0x00ffff00060b7b82 */ /* 0x000ef00000000800 */
[----:B------:R-:W3:Y:S08]  /*02e0*/  LDC R18, c[0x3][R18] ;  /* 0x00c0000012127b82 */ /* 0x000ef00000000800 */
[----:B------:R-:W4:Y:S01]  /*02f0*/  LDC R10, c[0x3][R6] ;  /* 0x00c00000060a7b82 */ /* 0x000f220000000800 */
[----:B0-----:R-:W-:-:S07]  /*0300*/  IMAD R9, R9, R22, R2 ;  /* 0x0000001609097224 */ /* 0x001fce00078e0202 */
[----:B------:R-:W4:Y:S01]  /*0310*/  LDC R21, c[0x3][R26] ;  /* 0x00c000001a157b82 */ /* 0x000f220000000800 */
[----:B-1----:R-:W-:-:S07]  /*0320*/  IMAD R9, R13, R20, R9 ;  /* 0x000000140d097224 */ /* 0x002fce00078e0209 */
[----:B------:R0:W1:Y:S08]  /*0330*/  LDC R8, c[0x3][R6+0x4] ;  /* 0x00c0010006087b82 */ /* 0x0000700000000800 */
[----:B------:R-:W1:Y:S01]  /*0340*/  LDC R19, c[0x3][R28] ;  /* 0x00c000001c137b82 */ /* 0x000e620000000800 */
[----:B--2---:R-:W-:-:S07]  /*0350*/  IMAD R9, R12, R23, R9 ;  /* 0x000000170c097224 */ /* 0x004fce00078e0209 */
[----:B------:R0:W2:Y:S08]  /*0360*/  LDC R14, c[0x3][R6+0x8] ;  /* 0x00c00200060e7b82 */ /* 0x0000b00000000800 */
[----:B------:R-:W2:Y:S01]  /*0370*/  LDC R15, c[0x3][R25] ;  /* 0x00c00000190f7b82 */ /* 0x000ea20000000800 */
[----:B---3--:R-:W-:-:S07]  /*0380*/  IMAD R9, R11, R18, R9 ;  /* 0x000000120b097224 */ /* 0x008fce00078e0209 */
[----:B------:R0:W3:Y:S08]  /*0390*/  LDC R16, c[0x3][R6+0xc] ;  /* 0x00c0030006107b82 */ /* 0x0000f00000000800 */
[----:B------:R-:W3:Y:S01]  /*03a0*/  LDC R17, c[0x3][R17] ;  /* 0x00c0000011117b82 */ /* 0x000ee20000000800 */
[----:B----4-:R-:W-:Y:S01]  /*03b0*/  IMAD R9, R10, R21, R9 ;  /* 0x000000150a097224 */ /* 0x010fe200078e0209 */
[----:B0-----:R-:W-:-:S03]  /*03c0*/  IADD3 R6, PT, PT, R6, 0x20, RZ ;  /* 0x0000002006067810 */ /* 0x001fc60007ffe0ff */
[----:B-1----:R-:W-:-:S04]  /*03d0*/  IMAD R8, R8, R19, R9 ;  /* 0x0000001308087224 */ /* 0x002fc800078e0209 */
[----:B--2---:R-:W-:-:S04]  /*03e0*/  IMAD R8, R14, R15, R8 ;  /* 0x0000000f0e087224 */ /* 0x004fc800078e0208 */
[----:B---3--:R-:W-:Y:S01]  /*03f0*/  IMAD R2, R16, R17, R8 ;  /* 0x0000001110027224 */ /* 0x008fe200078e0208 */
[----:B------:R-:W-:Y:S06]  /*0400*/  BRA.U UP1, `(.L_x_2) ;  /* 0xfffffffd01687547 */ /* 0x000fec000b83ffff */
.L_x_1:
[----:B------:R-:W-:Y:S05]  /*0410*/  BRA.U !UP0, `(.L_x_0) ;  /* 0x0000000108ec7547 */ /* 0x000fea000b800000 */
[----:B------:R-:W-:Y:S02]  /*0420*/  UISETP.GE.U32.AND UP0, UPT, UR6, 0x4, UPT ;  /* 0x000000040600788c */ /* 0x000fe4000bf06070 */
[----:B------:R-:W-:-:S04]  /*0430*/  ULOP3.LUT UR7, UR5, 0x3, URZ, 0xc0, !UPT ;  /* 0x0000000305077892 */ /* 0x000fc8000f8ec0ff */
[----:B------:R-:W-:-:S03]  /*0440*/  UISETP.NE.AND UP1, UPT, UR7, URZ, UPT ;  /* 0x000000ff0700728c */ /* 0x000fc6000bf25270 */
[----:B------:R-:W-:Y:S08]  /*0450*/  BRA.U !UP0, `(.L_x_3) ;  /* 0x0000000108607547 */ /* 0x000ff0000b800000 */
[----:B------:R-:W0:Y:S01]  /*0460*/  LDC R13, c[0x0][0x388] ;  /* 0x0000e200ff0d7b82 */ /* 0x000e220000000800 */
[----:B------:R-:W-:Y:S01]  /*0470*/  HFMA2 R7, -RZ, RZ, 0, 6.103515625e-05 ;  /* 0x00000400ff077431 */ /* 0x000fe200000001ff */
[C---:B------:R-:W-:Y:S02]  /*0480*/  IADD3 R4, PT, PT, R5.reuse, UR4, RZ ;  /* 0x0000000405047c10 */ /* 0x040fe4000fffe0ff */
[----:B------:R-:W-:Y:S02]  /*0490*/  IADD3 R14, PT, PT, R5, UR4, RZ ;  /* 0x00000004050e7c10 */ /* 0x000fe4000fffe0ff */
[----:B------:R-:W-:Y:S02]  /*04a0*/  SHF.L.U32 R4, R4, 0x2, RZ ;  /* 0x0000000204047819 */ /* 0x000fe400000006ff */
[----:B------:R-:W-:-:S04]  /*04b0*/  SHF.L.U32 R14, R14, 0x2, RZ ;  /* 0x000000020e0e7819 */ /* 0x000fc800000006ff */
[----:B------:R-:W1:Y:S08]  /*04c0*/  LDC R8, c[0x3][R14+0x4] ;  /* 0x00c001000e087b82 */ /* 0x000e700000000800 */
[----:B------:R-:W2:Y:S01]  /*04d0*/  LDC R10, c[0x3][R14+0x8] ;  /* 0x00c002000e0a7b82 */ /* 0x000ea20000000800 */
[----:B0-----:R-:W-:Y:S01]  /*04e0*/  IMAD R6, R13, UR4, R0 ;  /* 0x000000040d067c24 */ /* 0x001fe2000f8e0200 */
[----:B------:R-:W-:-:S03]  /*04f0*/  UIADD3 UR4, UPT, UPT, UR4, 0x4, URZ ;  /* 0x0000000404047890 */ /* 0x000fc6000fffe0ff */
[----:B------:R-:W-:-:S03]  /*0500*/  IMAD R6, R6, 0x4, R7 ;  /* 0x0000000406067824 */ /* 0x000fc600078e0207 */
[----:B------:R-:W0:Y:S02]  /*0510*/  LDC R12, c[0x3][R14+0xc] ;  /* 0x00c003000e0c7b82 */ /* 0x000e240000000800 */
[----:B------:R-:W-:-:S06]  /*0520*/  LEA R9, R13, R6, 0x2 ;  /* 0x000000060d097211 */ /* 0x000fcc00078e10ff */
[----:B------:R-:W3:Y:S01]  /*0530*/  LDC R7, c[0x3][R4] ;  /* 0x00c0000004077b82 */ /* 0x000ee20000000800 */
[----:B------:R-:W-:-:S05]  /*0540*/  IMAD R11, R13, 0x4, R9 ;  /* 0x000000040d0b7824 */ /* 0x000fca00078e0209 */
[----:B------:R-:W-:Y:S02]  /*0550*/  LEA R13, R13, R11, 0x2 ;  /* 0x0000000b0d0d7211 */ /* 0x000fe400078e10ff */
[----:B------:R-:W3:Y:S08]  /*0560*/  LDC R6, c[0x3][R6] ;  /* 0x00c0000006067b82 */ /* 0x000ef00000000800 */
[----:B------:R-:W1:Y:S08]  /*0570*/  LDC R9, c[0x3][R9] ;  /* 0x00c0000009097b82 */ /* 0x000e700000000800 */
[----:B------:R-:W2:Y:S08]  /*0580*/  LDC R11, c[0x3][R11] ;  /* 0x00c000000b0b7b82 */ /* 0x000eb00000000800 */
[----:B------:R-:W0:Y:S01]  /*0590*/  LDC R13, c[0x3][R13] ;  /* 0x00c000000d0d7b82 */ /* 0x000e220000000800 */
[----:B---3--:R-:W-:-:S04]  /*05a0*/  IMAD R7, R7, R6, R2 ;  /* 0x0000000607077224 */ /* 0x008fc800078e0202 */
[----:B-1----:R-:W-:-:S04]  /*05b0*/  IMAD R7, R8, R9, R7 ;  /* 0x0000000908077224 */ /* 0x002fc800078e0207 */
[----:B--2---:R-:W-:-:S04]  /*05c0*/  IMAD R7, R10, R11, R7 ;  /* 0x0000000b0a077224 */ /* 0x004fc800078e0207 */
[----:B0-----:R-:W-:-:S07]  /*05d0*/  IMAD R2, R12, R13, R7 ;  /* 0x0000000d0c027224 */ /* 0x001fce00078e0207 */
.L_x_3:
[----:B------:R-:W-:Y:S05]  /*05e0*/  BRA.U !UP1, `(.L_x_0) ;  /* 0x0000000109787547 */ /* 0x000fea000b800000 */
[----:B------:R-:W-:Y:S02]  /*05f0*/  UISETP.NE.AND UP0, UPT, UR7, 0x1, UPT ;  /* 0x000000010700788c */ /* 0x000fe4000bf05270 */
[----:B------:R-:W-:-:S04]  /*0600*/  ULOP3.LUT UR5, UR5, 0x1, URZ, 0xc0, !UPT ;  /* 0x0000000105057892 */ /* 0x000fc8000f8ec0ff */
[----:B------:R-:W-:-:S03]  /*0610*/  UISETP.NE.U32.AND UP1, UPT, UR5, 0x1, UPT ;  /* 0x000000010500788c */ /* 0x000fc6000bf25070 */
[----:B------:R-:W-:Y:S08]  /*0620*/  BRA.U !UP0, `(.L_x_4) ;  /* 0x0000000108407547 */ /* 0x000ff0000b800000 */
[----:B------:R-:W0:Y:S01]  /*0630*/  LDC R9, c[0x0][0x388] ;  /* 0x0000e200ff097b82 */ /* 0x000e220000000800 */
[----:B------:R-:W-:Y:S01]  /*0640*/  HFMA2 R7, -RZ, RZ, 0, 6.103515625e-05 ;  /* 0x00000400ff077431 */ /* 0x000fe200000001ff */
[C---:B------:R-:W-:Y:S02]  /*0650*/  IADD3 R4, PT, PT, R5.reuse, UR4, RZ ;  /* 0x0000000405047c10 */ /* 0x040fe4000fffe0ff */
[----:B------:R-:W-:Y:S02]  /*0660*/  IADD3 R8, PT, PT, R5, UR4, RZ ;  /* 0x0000000405087c10 */ /* 0x000fe4000fffe0ff */
[----:B------:R-:W-:Y:S02]  /*0670*/  SHF.L.U32 R4, R4, 0x2, RZ ;  /* 0x0000000204047819 */ /* 0x000fe400000006ff */
[----:B------:R-:W-:Y:S01]  /*0680*/  SHF.L.U32 R8, R8, 0x2, RZ ;  /* 0x0000000208087819 */ /* 0x000fe200000006ff */
[----:B0-----:R-:W-:Y:S01]  /*0690*/  IMAD R6, R9, UR4, R0 ;  /* 0x0000000409067c24 */ /* 0x001fe2000f8e0200 */
[----:B------:R-:W-:-:S03]  /*06a0*/  UIADD3 UR4, UPT, UPT, UR4, 0x2, URZ ;  /* 0x0000000204047890 */ /* 0x000fc6000fffe0ff */
[----:B------:R-:W-:Y:S02]  /*06b0*/  IMAD R6, R6, 0x4, R7 ;  /* 0x0000000406067824 */ /* 0x000fe400078e0207 */
[----:B------:R-:W0:Y:S03]  /*06c0*/  LDC R7, c[0x3][R4] ;  /* 0x00c0000004077b82 */ /* 0x000e260000000800 */
[----:B------:R-:W-:-:S05]  /*06d0*/  LEA R10, R9, R6, 0x2 ;  /* 0x00000006090a7211 */ /* 0x000fca00078e10ff */
[----:B------:R-:W0:Y:S08]  /*06e0*/  LDC R6, c[0x3][R6] ;  /* 0x00c0000006067b82 */ /* 0x000e300000000800 */
[----:B------:R-:W1:Y:S08]  /*06f0*/  LDC R9, c[0x3][R8+0x4] ;  /* 0x00c0010008097b82 */ /* 0x000e700000000800 */
[----:B------:R-:W1:Y:S01]  /*0700*/  LDC R10, c[0x3][R10] ;  /* 0x00c000000a0a7b82 */ /* 0x000e620000000800 */
[----:B0-----:R-:W-:-:S04]  /*0710*/  IMAD R2, R7, R6, R2 ;  /* 0x0000000607027224 */ /* 0x001fc800078e0202 */
[----:B-1----:R-:W-:-:S07]  /*0720*/  IMAD R2, R9, R10, R2 ;  /* 0x0000000a09027224 */ /* 0x002fce00078e0202 */
.L_x_4:
[----:B------:R-:W-:Y:S05]  /*0730*/  BRA.U UP1, `(.L_x_0) ;  /* 0x0000000101247547 */ /* 0x000fea000b800000 */
[----:B------:R-:W0:Y:S01]  /*0740*/  LDC R7, c[0x0][0x388] ;  /* 0x0000e200ff077b82 */ /* 0x000e220000000800 */
[----:B------:R-:W-:-:S04]  /*0750*/  IADD3 R5, PT, PT, R5, UR4, RZ ;  /* 0x0000000405057c10 */ /* 0x000fc8000fffe0ff */
[----:B------:R-:W-:-:S06]  /*0760*/  SHF.L.U32 R5, R5, 0x2, RZ ;  /* 0x0000000205057819 */ /* 0x000fcc00000006ff */
[----:B------:R-:W1:Y:S01]  /*0770*/  LDC R5, c[0x3][R5] ;  /* 0x00c0000005057b82 */ /* 0x000e620000000800 */
[----:B0-----:R-:W-:Y:S01]  /*0780*/  IMAD R4, R7, UR4, R0 ;  /* 0x0000000407047c24 */ /* 0x001fe2000f8e0200 */
[----:B------:R-:W-:-:S04]  /*0790*/  UMOV UR4, 0x400 ;  /* 0x0000040000047882 */ /* 0x000fc80000000000 */
[----:B------:R-:W-:-:S06]  /*07a0*/  LEA R4, R4, UR4, 0x2 ;  /* 0x0000000404047c11 */ /* 0x000fcc000f8e10ff */
[----:B------:R-:W1:Y:S02]  /*07b0*/  LDC R4, c[0x3][R4] ;  /* 0x00c0000004047b82 */ /* 0x000e640000000800 */
[----:B-1----:R-:W-:-:S07]  /*07c0*/  IMAD R2, R5, R4, R2 ;  /* 0x0000000405027224 */ /* 0x002fce00078e0202 */
.L_x_0:
[----:B------:R-:W0:Y:S01]  /*07d0*/  LDCU UR6, c[0x0][0x388] ;  /* 0x00007100ff0677ac */ /* 0x000e220008000800 */
[----:B------:R-:W1:Y:S01]  /*07e0*/  LDCU UR4, c[0x0][0x384] ;  /* 0x00007080ff0477ac */ /* 0x000e620008000800 */
[----:B0-----:R-:W-:-:S04]  /*07f0*/  ISETP.GE.AND P0, PT, R0, UR6, PT ;  /* 0x0000000600007c0c */ /* 0x001fc8000bf06270 */
[----:B-1----:R-:W-:-:S13]  /*0800*/  ISETP.GE.OR P0, PT, R3, UR4, P0 ;  /* 0x0000000403007c0c */ /* 0x002fda0008706670 */
[----:B------:R-:W-:Y:S05]  /*0810*/  @P0 EXIT ;  /* 0x000000000000094d */ /* 0x000fea0003800000 */
[----:B------:R-:W0:Y:S01]  /*0820*/  LDC.64 R4, c[0x0][0x390] ;  /* 0x0000e400ff047b82 */ /* 0x000e220000000a00 */
[----:B------:R-:W1:Y:S01]  /*0830*/  LDCU.64 UR4, c[0x0][0x358] ;  /* 0x00006b00ff0477ac */ /* 0x000e620008000a00 */
[----:B------:R-:W-:-:S04]  /*0840*/  IMAD R3, R3, UR6, R0 ;  /* 0x0000000603037c24 */ /* 0x000fc8000f8e0200 */
[----:B0-----:R-:W-:-:S05]  /*0850*/  IMAD.WIDE R4, R3, 0x4, R4 ;  /* 0x0000000403047825 */ /* 0x001fca00078e0204 */
[----:B-1----:R-:W-:Y:S01]  /*0860*/  STG.E desc[UR4][R4.64], R2 ;  /* 0x0000000204007986 */ /* 0x002fe2000c101904 */
[----:B------:R-:W-:Y:S05]  /*0870*/  EXIT ;  /* 0x000000000000794d */ /* 0x000fea0003800000 */
.L_x_5:
[----:B------:R-:W-:-:S00]  /*0880*/  BRA `(.L_x_5) ;  /* 0xfffffffc00fc7947 */ /* 0x000fc0000383ffff */
[----:B------:R-:W-:-:S00]  /*0890*/  NOP ;  /* 0x0000000000007918 */ /* 0x000fc00000000000 */
        /* <DEDUP_REMOVED lines=14> */
.L_x_6:


//--------------------- .nv.shared.reserved.0     --------------------------
	.section	.nv.shared.reserved.0,"aw",@nobits
	.weak		__nv_reservedSMEM_offset_0_alias
	.size		__nv_reservedSMEM_offset_0_alias, 0, 64
	.other		__nv_reservedSMEM_offset_0_alias,@"STO_CUDA_RESERVED_SHARED STV_DEFAULT"
__nv_reservedSMEM_offset_0_alias:
	.zero		0
	.zero		64


//--------------------- .nv.constant0._Z22matrix_mul_part_globaliiiPi --------------------------
	.section	.nv.constant0._Z22matrix_mul_part_globaliiiPi,"a",@progbits
	.sectionflags	@""
	.align	4
.nv.constant0._Z22matrix_mul_part_globaliiiPi:
	.zero		920


//--------------------- SYMBOLS --------------------------

	.type		.nv.reservedSmem.offset0,@object
	.size		.nv.reservedSmem.offset0,0x4
